	.headerflags	@"EF_CUDA_TEXMODE_UNIFIED EF_CUDA_64BIT_ADDRESS EF_CUDA_ACCELERATORS EF_CUDA_SM90 EF_CUDA_VIRTUAL_SM(EF_CUDA_SM90)"
	.elftype	@"ET_EXEC"


//--------------------- .nv.info                  --------------------------
	.section	.nv.info,"",@"SHT_CUDA_INFO"
	.align	4


	//----- nvinfo : EIATTR_REGCOUNT
	.align		4
        /*0000*/ 	.byte	0x04, 0x2f
        /*0002*/ 	.short	(.L_1 - .L_0)
	.align		4
.L_0:
        /*0004*/ 	.word	index@(triton_poi_fused_clamp_sub_7)
        /*0008*/ 	.word	0x0000000a


	//----- nvinfo : EIATTR_MIN_STACK_SIZE
	.align		4
.L_1:
        /*000c*/ 	.byte	0x04, 0x12
        /*000e*/ 	.short	(.L_3 - .L_2)
	.align		4
.L_2:
        /*0010*/ 	.word	index@(triton_poi_fused_clamp_sub_7)
        /*0014*/ 	.word	0x00000000


	//----- nvinfo : EIATTR_FRAME_SIZE
	.align		4
.L_3:
        /*0018*/ 	.byte	0x04, 0x11
        /*001a*/ 	.short	(.L_5 - .L_4)
	.align		4
.L_4:
        /*001c*/ 	.word	index@(triton_poi_fused_clamp_sub_7)
        /*0020*/ 	.word	0x00000000


	//----- nvinfo : EIATTR_MIN_STACK_SIZE
	.align		4
.L_5:
        /*0024*/ 	.byte	0x04, 0x12
        /*0026*/ 	.short	(.L_7 - .L_6)
	.align		4
.L_6:
        /*0028*/ 	.word	index@(triton_poi_fused_clamp_sub_7)
        /*002c*/ 	.word	0x00000000
.L_7:


//--------------------- .nv.info.triton_poi_fused_clamp_sub_7 --------------------------
	.section	.nv.info.triton_poi_fused_clamp_sub_7,"",@"SHT_CUDA_INFO"
	.sectionflags	@""
	.align	4


	//----- nvinfo : EIATTR_CUDA_API_VERSION
	.align		4
        /*0000*/ 	.byte	0x04, 0x37
        /*0002*/ 	.short	(.L_9 - .L_8)
.L_8:
        /*0004*/ 	.word	0x0000007c


	//----- nvinfo : EIATTR_KPARAM_INFO
	.align		4
.L_9:
        /*0008*/ 	.byte	0x04, 0x17
        /*000a*/ 	.short	(.L_11 - .L_10)
.L_10:
        /*000c*/ 	.word	0x00000000
        /*0010*/ 	.short	0x0001
        /*0012*/ 	.short	0x0008
        /*0014*/ 	.byte	0x00, 0xf0, 0x11, 0x00


	//----- nvinfo : EIATTR_KPARAM_INFO
	.align		4
.L_11:
        /*0018*/ 	.byte	0x04, 0x17
        /*001a*/ 	.short	(.L_13 - .L_12)
.L_12:
        /*001c*/ 	.word	0x00000000
        /*0020*/ 	.short	0x0000
        /*0022*/ 	.short	0x0000
        /*0024*/ 	.byte	0x00, 0xf4, 0x21, 0x00


	//----- nvinfo : EIATTR_SPARSE_MMA_MASK
	.align		4
.L_13:
        /*0028*/ 	.byte	0x03, 0x50
        /*002a*/ 	.short	0x0000


	//----- nvinfo : EIATTR_MAXREG_COUNT
	.align		4
        /*002c*/ 	.byte	0x03, 0x1b
        /*002e*/ 	.short	0x00ff


	//----- nvinfo : EIATTR_EXIT_INSTR_OFFSETS
	.align		4
        /*0030*/ 	.byte	0x04, 0x1c
        /*0032*/ 	.short	(.L_15 - .L_14)


	//   ....[0]....
.L_14:
        /*0034*/ 	.word	0x000000f0


	//   ....[1]....
        /*0038*/ 	.word	0x00000120


	//----- nvinfo : EIATTR_REQNTID
	.align		4
.L_15:
        /*003c*/ 	.byte	0x04, 0x10
        /*003e*/ 	.short	(.L_17 - .L_16)
.L_16:
        /*0040*/ 	.word	0x00000020
        /*0044*/ 	.word	0x00000001
        /*0048*/ 	.word	0x00000001


	//----- nvinfo : EIATTR_CBANK_PARAM_SIZE
	.align		4
.L_17:
        /*004c*/ 	.byte	0x03, 0x19
        /*004e*/ 	.short	0x000c


	//----- nvinfo : EIATTR_PARAM_CBANK
	.align		4
        /*0050*/ 	.byte	0x04, 0x0a
        /*0052*/ 	.short	(.L_19 - .L_18)
	.align		4
.L_18:
        /*0054*/ 	.word	index@(.nv.constant0.triton_poi_fused_clamp_sub_7)
        /*0058*/ 	.short	0x0210
        /*005a*/ 	.short	0x000c


	//----- nvinfo : EIATTR_SW_WAR
	.align		4
.L_19:
        /*005c*/ 	.byte	0x04, 0x36
        /*005e*/ 	.short	(.L_21 - .L_20)
.L_20:
        /*0060*/ 	.word	0x00000008
.L_21:


//--------------------- .nv.callgraph             --------------------------
	.section	.nv.callgraph,"",@"SHT_CUDA_CALLGRAPH"
	.align	4
	.sectionentsize	8
	.align		4
        /*0000*/ 	.word	0x00000000
	.align		4
        /*0004*/ 	.word	0xffffffff
	.align		4
        /*0008*/ 	.word	0x00000000
	.align		4
        /*000c*/ 	.word	0xfffffffe
	.align		4
        /*0010*/ 	.word	0x00000000
	.align		4
        /*0014*/ 	.word	0xfffffffd
	.align		4
        /*0018*/ 	.word	0x00000000
	.align		4
        /*001c*/ 	.word	0xfffffffc


//--------------------- .text.triton_poi_fused_clamp_sub_7 --------------------------
	.section	.text.triton_poi_fused_clamp_sub_7,"ax",@progbits
	.align	128
        .global         triton_poi_fused_clamp_sub_7
        .type           triton_poi_fused_clamp_sub_7,@function
        .size           triton_poi_fused_clamp_sub_7,(.L_x_1 - triton_poi_fused_clamp_sub_7)
        .other          triton_poi_fused_clamp_sub_7,@"STO_CUDA_ENTRY STV_DEFAULT"
triton_poi_fused_clamp_sub_7:
.text.triton_poi_fused_clamp_sub_7:
[----:B------:R-:W0:Y:S02]  /*0000*/  LDC R1, c[0x0][0x28] ;  /* 0x00000a00ff017b82 */ /* 0x000e240000000800 */
[----:B------:R-:W1:Y:S01]  /*0010*/  S2R R6, SR_TID.X ;  /* 0x0000000000067919 */ /* 0x000e620000002100 */
[----:B------:R-:W2:Y:S01]  /*0020*/  LDC.64 R2, c[0x0][0x210] ;  /* 0x00008400ff027b82 */ /* 0x000ea20000000a00 */
[----:B------:R-:W3:Y:S01]  /*0030*/  S2R R5, SR_CTAID.X ;  /* 0x0000000000057919 */ /* 0x000ee20000002500 */
[C---:B-1----:R-:W-:Y:S02]  /*0040*/  LOP3.LUT R0, R6.reuse, 0x3, RZ, 0xc0, !PT ;  /* 0x0000000306007812 */ /* 0x042fe400078ec0ff */
[----:B------:R-:W-:-:S03]  /*0050*/  LOP3.LUT P0, RZ, R6, 0x1c, RZ, 0xc0, !PT ;  /* 0x0000001c06ff7812 */ /* 0x000fc6000780c0ff */
[----:B---3--:R-:W-:-:S04]  /*0060*/  IMAD R5, R5, 0x4, R0 ;  /* 0x0000000405057824 */ /* 0x008fc800078e0200 */
[C---:B--2---:R-:W-:Y:S01]  /*0070*/  IMAD.WIDE R2, R5.reuse, 0x4, R2 ;  /* 0x0000000405027825 */ /* 0x044fe200078e0202 */
[----:B------:R-:W-:Y:S02]  /*0080*/  I2FP.F32.S32 R0, R5 ;  /* 0x0000000500007245 */ /* 0x000fe40000201400 */
[----:B------:R-:W-:-:S03]  /*0090*/  ISETP.LT.AND P0, PT, R5, 0x4, !P0 ;  /* 0x000000040500780c */ /* 0x000fc60004701270 */
[----:B------:R-:W-:-:S05]  /*00a0*/  FMUL R0, R0, 4.3333334922790527344 ;  /* 0x408aaaab00007820 */ /* 0x000fca0000400000 */
[----:B------:R-:W-:-:S04]  /*00b0*/  FMNMX R0, RZ, R0, !PT ;  /* 0x00000000ff007209 */ /* 0x000fc80007800000 */
[----:B------:R-:W1:Y:S02]  /*00c0*/  F2I.TRUNC.NTZ R4, R0 ;  /* 0x0000000000047305 */ /* 0x000e64000020f100 */
[----:B-1----:R-:W-:-:S05]  /*00d0*/  I2FP.F32.S32 R7, R4 ;  /* 0x0000000400077245 */ /* 0x002fca0000201400 */
[----:B------:R-:W-:Y:S01]  /*00e0*/  FADD.SAT R7, R0, -R7 ;  /* 0x8000000700077221 */ /* 0x000fe20000002000 */
[----:B------:R-:W-:Y:S06]  /*00f0*/  @!P0 EXIT ;  /* 0x000000000000894d */ /* 0x000fec0003800000 */
[----:B------:R-:W-:Y:S02]  /*0100*/  ULDC.64 UR4, c[0x0][0x208] ;  /* 0x0000820000047ab9 */ /* 0x000fe40000000a00 */
[----:B------:R-:W-:Y:S01]  /*0110*/  STG.E desc[UR4][R2.64], R7 ;  /* 0x0000000702007986 */ /* 0x000fe2000c101904 */
[----:B------:R-:W-:Y:S05]  /*0120*/  EXIT ;  /* 0x000000000000794d */ /* 0x000fea0003800000 */
.L_x_0:
[----:B------:R-:W-:-:S00]  /*0130*/  BRA `(.L_x_0) ;  /* 0xfffffffc00fc7947 */ /* 0x000fc0000383ffff */
[----:B------:R-:W-:-:S00]  /*0140*/  NOP ;  /* 0x0000000000007918 */ /* 0x000fc00000000000 */
        /* <DEDUP_REMOVED lines=11> */
.L_x_1:


//--------------------- .nv.constant0.triton_poi_fused_clamp_sub_7 --------------------------
	.section	.nv.constant0.triton_poi_fused_clamp_sub_7,"a",@progbits
	.sectionflags	@""
	.align	4
.nv.constant0.triton_poi_fused_clamp_sub_7:
	.zero		540
